//
// Generated by NVIDIA NVVM Compiler
//
// Compiler Build ID: CL-36424714
// Cuda compilation tools, release 13.0, V13.0.88
// Based on NVVM 20.0.0
//

.version 9.0
.target sm_100
.address_size 64

	// .globl	_Z6kernelPfiS_i

.visible .entry _Z6kernelPfiS_i(
	.param .u64 .ptr .align 1 _Z6kernelPfiS_i_param_0,
	.param .u32 _Z6kernelPfiS_i_param_1,
	.param .u64 .ptr .align 1 _Z6kernelPfiS_i_param_2,
	.param .u32 _Z6kernelPfiS_i_param_3
)
{
	.reg .pred 	%p<2>;
	.reg .b32 	%r<14>;
	.reg .b32 	%f<4>;
	.reg .b64 	%rd<9>;

	ld.param.u64 	%rd1, [_Z6kernelPfiS_i_param_0];
	ld.param.u32 	%r2, [_Z6kernelPfiS_i_param_1];
	ld.param.u64 	%rd2, [_Z6kernelPfiS_i_param_2];
	ld.param.u32 	%r3, [_Z6kernelPfiS_i_param_3];
	mov.u32 	%r4, %tid.x;
	mov.u32 	%r5, %ctaid.x;
	mov.u32 	%r6, %ntid.x;
	mad.lo.s32 	%r1, %r5, %r6, %r4;
	setp.ge.s32 	%p1, %r1, %r3;
	@%p1 bra 	$L__BB0_2;
	cvta.to.global.u64 	%rd3, %rd2;
	cvta.to.global.u64 	%rd4, %rd1;
	add.s32 	%r7, %r2, %r1;
	mul.hi.s32 	%r8, %r7, 490169575;
	shr.u32 	%r9, %r8, 31;
	shr.s32 	%r10, %r8, 18;
	add.s32 	%r11, %r10, %r9;
	mul.lo.s32 	%r12, %r11, 2296960;
	sub.s32 	%r13, %r7, %r12;
	mul.wide.s32 	%rd5, %r13, 4;
	add.s64 	%rd6, %rd3, %rd5;
	ld.global.f32 	%f1, [%rd6];
	mul.wide.s32 	%rd7, %r7, 4;
	add.s64 	%rd8, %rd4, %rd7;
	ld.global.f32 	%f2, [%rd8];
	sub.f32 	%f3, %f2, %f1;
	st.global.f32 	[%rd8], %f3;
$L__BB0_2:
	ret;

}


// ===== COMPILED SASS (sm_100) =====

	.target	sm_100

	.elftype	@"ET_EXEC"


//--------------------- .note.nv.tkinfo           --------------------------
	.section	.note.nv.tkinfo,"",@"SHT_NOTE"
	.sectionflags	@"SHF_NOTE_NV_TKINFO"
	.tkinfo
        /*0018*/ 	.word	0x00000002
        /*0030*/ 	.string	""
        /*0030*/ 	.string	"ptxas"
        /*0030*/ 	.string	"Cuda compilation tools, release 13.0, V13.0.88"
        /*0030*/ 	.string	"Build cuda_13.0.r13.0/compiler.36424714_0"
        /*0030*/ 	.string	"-arch sm_100 -m 64 "



//--------------------- .note.nv.cuinfo           --------------------------
	.section	.note.nv.cuinfo,"",@"SHT_NOTE"
	.sectionflags	@"SHF_NOTE_NV_CUINFO"
        /*0018*/ 	.short	0x0002
        /*001a*/ 	.short	0x0064
        /*001c*/ 	.short	0x0082
	.zero		2


//--------------------- .nv.info                  --------------------------
	.section	.nv.info,"",@"SHT_CUDA_INFO"
	.align	4


	//----- nvinfo : EIATTR_REGCOUNT
	.align		4
        /*0000*/ 	.byte	0x04, 0x2f
        /*0002*/ 	.short	(.L_1 - .L_0)
	.align		4
.L_0:
        /*0004*/ 	.word	index@(_Z6kernelPfiS_i)
        /*0008*/ 	.word	0x0000000c


	//----- nvinfo : EIATTR_FRAME_SIZE
	.align		4
.L_1:
        /*000c*/ 	.byte	0x04, 0x11
        /*000e*/ 	.short	(.L_3 - .L_2)
	.align		4
.L_2:
        /*0010*/ 	.word	index@(_Z6kernelPfiS_i)
        /*0014*/ 	.word	0x00000000


	//----- nvinfo : EIATTR_MIN_STACK_SIZE
	.align		4
.L_3:
        /*0018*/ 	.byte	0x04, 0x12
        /*001a*/ 	.short	(.L_5 - .L_4)
	.align		4
.L_4:
        /*001c*/ 	.word	index@(_Z6kernelPfiS_i)
        /*0020*/ 	.word	0x00000000
.L_5:


//--------------------- .nv.compat                --------------------------
	.section	.nv.compat,"",@"SHT_CUDA_COMPAT_INFO"
	.align	4
        /*0000*/ 	.byte	0x02, 0x09, 0x00, 0x00, 0x02, 0x02, 0x01, 0x00, 0x02, 0x05, 0x05, 0x00, 0x03, 0x07, 0x01, 0x01
        /*0010*/ 	.byte	0x02, 0x03, 0x00, 0x00, 0x02, 0x06, 0x01, 0x00, 0x04, 0x0b, 0x08, 0x00, 0x09, 0x00, 0x00, 0x00
        /*0020*/ 	.byte	0x00, 0x00, 0x00, 0x00


//--------------------- .nv.info._Z6kernelPfiS_i  --------------------------
	.section	.nv.info._Z6kernelPfiS_i,"",@"SHT_CUDA_INFO"
	.sectionflags	@""
	.align	4


	//----- nvinfo : EIATTR_CUDA_API_VERSION
	.align		4
        /*0000*/ 	.byte	0x04, 0x37
        /*0002*/ 	.short	(.L_7 - .L_6)
.L_6:
        /*0004*/ 	.word	0x00000082


	//----- nvinfo : EIATTR_KPARAM_INFO
	.align		4
.L_7:
        /*0008*/ 	.byte	0x04, 0x17
        /*000a*/ 	.short	(.L_9 - .L_8)
.L_8:
        /*000c*/ 	.word	0x00000000
        /*0010*/ 	.short	0x0003
        /*0012*/ 	.short	0x0018
        /*0014*/ 	.byte	0x00, 0xf0, 0x11, 0x00


	//----- nvinfo : EIATTR_KPARAM_INFO
	.align		4
.L_9:
        /*0018*/ 	.byte	0x04, 0x17
        /*001a*/ 	.short	(.L_11 - .L_10)
.L_10:
        /*001c*/ 	.word	0x00000000
        /*0020*/ 	.short	0x0002
        /*0022*/ 	.short	0x0010
        /*0024*/ 	.byte	0x00, 0xf5, 0x21, 0x00


	//----- nvinfo : EIATTR_KPARAM_INFO
	.align		4
.L_11:
        /*0028*/ 	.byte	0x04, 0x17
        /*002a*/ 	.short	(.L_13 - .L_12)
.L_12:
        /*002c*/ 	.word	0x00000000
        /*0030*/ 	.short	0x0001
        /*0032*/ 	.short	0x0008
        /*0034*/ 	.byte	0x00, 0xf0, 0x11, 0x00


	//----- nvinfo : EIATTR_KPARAM_INFO
	.align		4
.L_13:
        /*0038*/ 	.byte	0x04, 0x17
        /*003a*/ 	.short	(.L_15 - .L_14)
.L_14:
        /*003c*/ 	.word	0x00000000
        /*0040*/ 	.short	0x0000
        /*0042*/ 	.short	0x0000
        /*0044*/ 	.byte	0x00, 0xf5, 0x21, 0x00


	//----- nvinfo : EIATTR_SPARSE_MMA_MASK
	.align		4
.L_15:
        /*0048*/ 	.byte	0x03, 0x50
        /*004a*/ 	.short	0x0000


	//----- nvinfo : EIATTR_MAXREG_COUNT
	.align		4
        /*004c*/ 	.byte	0x03, 0x1b
        /*004e*/ 	.short	0x00ff


	//----- nvinfo : EIATTR_MERCURY_ISA_VERSION
	.align		4
        /*0050*/ 	.byte	0x03, 0x5f
        /*0052*/ 	.short	0x0101


	//----- nvinfo : EIATTR_VRC_CTA_INIT_COUNT
	.align		4
        /*0054*/ 	.byte	0x02, 0x4a
	.zero		1
	.zero		1


	//----- nvinfo : EIATTR_EXIT_INSTR_OFFSETS
	.align		4
        /*0058*/ 	.byte	0x04, 0x1c
        /*005a*/ 	.short	(.L_17 - .L_16)


	//   ....[0]....
.L_16:
        /*005c*/ 	.word	0x00000070


	//   ....[1]....
        /*0060*/ 	.word	0x00000170


	//----- nvinfo : EIATTR_CBANK_PARAM_SIZE
	.align		4
.L_17:
        /*0064*/ 	.byte	0x03, 0x19
        /*0066*/ 	.short	0x001c


	//----- nvinfo : EIATTR_PARAM_CBANK
	.align		4
        /*0068*/ 	.byte	0x04, 0x0a
        /*006a*/ 	.short	(.L_19 - .L_18)
	.align		4
.L_18:
        /*006c*/ 	.word	index@(.nv.constant0._Z6kernelPfiS_i)
        /*0070*/ 	.short	0x0380
        /*0072*/ 	.short	0x001c


	//----- nvinfo : EIATTR_SW_WAR
	.align		4
.L_19:
        /*0074*/ 	.byte	0x04, 0x36
        /*0076*/ 	.short	(.L_21 - .L_20)
.L_20:
        /*0078*/ 	.word	0x00000008
.L_21:


//--------------------- .nv.callgraph             --------------------------
	.section	.nv.callgraph,"",@"SHT_CUDA_CALLGRAPH"
	.align	4
	.sectionentsize	8
	.align		4
        /*0000*/ 	.word	0x00000000
	.align		4
        /*0004*/ 	.word	0xffffffff
	.align		4
        /*0008*/ 	.word	0x00000000
	.align		4
        /*000c*/ 	.word	0xfffffffe
	.align		4
        /*0010*/ 	.word	0x00000000
	.align		4
        /*0014*/ 	.word	0xfffffffd
	.align		4
        /*0018*/ 	.word	0x00000000
	.align		4
        /*001c*/ 	.word	0xfffffffc


//--------------------- .text._Z6kernelPfiS_i     --------------------------
	.section	.text._Z6kernelPfiS_i,"ax",@progbits
	.align	128
        .global         _Z6kernelPfiS_i
        .type           _Z6kernelPfiS_i,@function
        .size           _Z6kernelPfiS_i,(.L_x_1 - _Z6kernelPfiS_i)
        .other          _Z6kernelPfiS_i,@"STO_CUDA_ENTRY STV_DEFAULT"
_Z6kernelPfiS_i:
.text._Z6kernelPfiS_i:
[----:B------:R-:W-:Y:S01]  /*0000*/  LDC R1, c[0x0][0x37c] ;  /* 0x0000df00ff017b82 */ /* 0x000fe20000000800 */
[----:B------:R-:W0:Y:S07]  /*0010*/  S2R R0, SR_TID.X ;  /* 0x0000000000007919 */ /* 0x000e2e0000002100 */
[----:B------:R-:W0:Y:S01]  /*0020*/  S2UR UR4, SR_CTAID.X ;  /* 0x00000000000479c3 */ /* 0x000e220000002500 */
[----:B------:R-:W1:Y:S07]  /*0030*/  LDCU UR5, c[0x0][0x398] ;  /* 0x00007300ff0577ac */ /* 0x000e6e0008000800 */
[----:B------:R-:W0:Y:S02]  /*0040*/  LDC R3, c[0x0][0x360] ;  /* 0x0000d800ff037b82 */ /* 0x000e240000000800 */
[----:B0-----:R-:W-:-:S05]  /*0050*/  IMAD R0, R3, UR4, R0 ;  /* 0x0000000403007c24 */ /* 0x001fca000f8e0200 */
[----:B-1----:R-:W-:-:S13]  /*0060*/  ISETP.GE.AND P0, PT, R0, UR5, PT ;  /* 0x0000000500007c0c */ /* 0x002fda000bf06270 */
[----:B------:R-:W-:Y:S05]  /*0070*/  @P0 EXIT ;  /* 0x000000000000094d */ /* 0x000fea0003800000 */
[----:B------:R-:W0:Y:S01]  /*0080*/  LDCU UR4, c[0x0][0x388] ;  /* 0x00007100ff0477ac */ /* 0x000e220008000800 */
[----:B------:R-:W1:Y:S08]  /*0090*/  LDC.64 R2, c[0x0][0x390] ;  /* 0x0000e400ff027b82 */ /* 0x000e700000000a00 */
[----:B------:R-:W2:Y:S01]  /*00a0*/  LDC.64 R4, c[0x0][0x380] ;  /* 0x0000e000ff047b82 */ /* 0x000ea20000000a00 */
[----:B0-----:R-:W-:Y:S01]  /*00b0*/  IADD3 R7, PT, PT, R0, UR4, RZ ;  /* 0x0000000400077c10 */ /* 0x001fe2000fffe0ff */
[----:B------:R-:W0:Y:S04]  /*00c0*/  LDCU.64 UR4, c[0x0][0x358] ;  /* 0x00006b00ff0477ac */ /* 0x000e280008000a00 */
[----:B------:R-:W-:-:S05]  /*00d0*/  IMAD.HI R0, R7, 0x1d3764e7, RZ ;  /* 0x1d3764e707007827 */ /* 0x000fca00078e02ff */
[----:B------:R-:W-:-:S04]  /*00e0*/  SHF.R.U32.HI R9, RZ, 0x1f, R0 ;  /* 0x0000001fff097819 */ /* 0x000fc80000011600 */
[----:B------:R-:W-:Y:S01]  /*00f0*/  LEA.HI.SX32 R0, R0, R9, 0xe ;  /* 0x0000000900007211 */ /* 0x000fe200078f72ff */
[----:B--2---:R-:W-:-:S04]  /*0100*/  IMAD.WIDE R4, R7, 0x4, R4 ;  /* 0x0000000407047825 */ /* 0x004fc800078e0204 */
[----:B------:R-:W-:Y:S02]  /*0110*/  IMAD R9, R0, -0x230c80, R7 ;  /* 0xffdcf38000097824 */ /* 0x000fe400078e0207 */
[----:B0-----:R-:W2:Y:S02]  /*0120*/  LDG.E R7, desc[UR4][R4.64] ;  /* 0x0000000404077981 */ /* 0x001ea4000c1e1900 */
[----:B-1----:R-:W-:-:S06]  /*0130*/  IMAD.WIDE R2, R9, 0x4, R2 ;  /* 0x0000000409027825 */ /* 0x002fcc00078e0202 */
[----:B------:R-:W2:Y:S02]  /*0140*/  LDG.E R2, desc[UR4][R2.64] ;  /* 0x0000000402027981 */ /* 0x000ea4000c1e1900 */
[----:B--2---:R-:W-:-:S05]  /*0150*/  FADD R7, -R2, R7 ;  /* 0x0000000702077221 */ /* 0x004fca0000000100 */
[----:B------:R-:W-:Y:S01]  /*0160*/  STG.E desc[UR4][R4.64], R7 ;  /* 0x0000000704007986 */ /* 0x000fe2000c101904 */
[----:B------:R-:W-:Y:S05]  /*0170*/  EXIT ;  /* 0x000000000000794d */ /* 0x000fea0003800000 */
.L_x_0:
[----:B------:R-:W-:-:S00]  /*0180*/  BRA `(.L_x_0) ;  /* 0xfffffffc00fc7947 */ /* 0x000fc0000383ffff */
[----:B------:R-:W-:-:S00]  /*0190*/  NOP ;  /* 0x0000000000007918 */ /* 0x000fc00000000000 */
        /* <DEDUP_REMOVED lines=14> */
.L_x_1:


//--------------------- .nv.shared.reserved.0     --------------------------
	.section	.nv.shared.reserved.0,"aw",@nobits
	.weak		__nv_reservedSMEM_offset_0_alias
	.size		__nv_reservedSMEM_offset_0_alias, 0, 64
	.other		__nv_reservedSMEM_offset_0_alias,@"STO_CUDA_RESERVED_SHARED STV_DEFAULT"
__nv_reservedSMEM_offset_0_alias:
	.zero		0
	.zero		64


//--------------------- .nv.constant0._Z6kernelPfiS_i --------------------------
	.section	.nv.constant0._Z6kernelPfiS_i,"a",@progbits
	.sectionflags	@""
	.align	4
.nv.constant0._Z6kernelPfiS_i:
	.zero		924


//--------------------- SYMBOLS --------------------------

	.type		.nv.reservedSmem.offset0,@object
	.size		.nv.reservedSmem.offset0,0x4
